//
// Generated by NVIDIA NVVM Compiler
//
// Compiler Build ID: CL-36424714
// Cuda compilation tools, release 13.0, V13.0.88
// Based on NVVM 20.0.0
//

.version 9.0
.target sm_100
.address_size 64

	// .globl	_Z10reduce_getILi256EEvPfS0_
.extern .func  (.param .b32 func_retval0) vprintf
(
	.param .b64 vprintf_param_0,
	.param .b64 vprintf_param_1
)
;
// _ZZ10reduce_getILi256EEvPfS0_E3mem has been demoted
// _ZZ16reduce_get_finalILi256EEvPfS0_iE3mem has been demoted
.global .align 1 .b8 $str[10] = {115, 117, 109, 32, 105, 115, 32, 37, 102};

.visible .entry _Z10reduce_getILi256EEvPfS0_(
	.param .u64 .ptr .align 1 _Z10reduce_getILi256EEvPfS0__param_0,
	.param .u64 .ptr .align 1 _Z10reduce_getILi256EEvPfS0__param_1
)
{
	.reg .pred 	%p<9>;
	.reg .b32 	%r<9>;
	.reg .b32 	%f<27>;
	.reg .b64 	%rd<9>;
	// demoted variable
	.shared .align 4 .b8 _ZZ10reduce_getILi256EEvPfS0_E3mem[1024];
	ld.param.u64 	%rd2, [_Z10reduce_getILi256EEvPfS0__param_0];
	ld.param.u64 	%rd1, [_Z10reduce_getILi256EEvPfS0__param_1];
	cvta.to.global.u64 	%rd3, %rd2;
	mov.u32 	%r1, %tid.x;
	mov.u32 	%r4, %ctaid.x;
	shl.b32 	%r2, %r4, 8;
	add.s32 	%r5, %r2, %r1;
	mul.wide.s32 	%rd4, %r5, 4;
	add.s64 	%rd5, %rd3, %rd4;
	ld.global.f32 	%f1, [%rd5];
	shl.b32 	%r6, %r1, 2;
	mov.u32 	%r7, _ZZ10reduce_getILi256EEvPfS0_E3mem;
	add.s32 	%r3, %r7, %r6;
	st.shared.f32 	[%r3], %f1;
	bar.sync 	0;
	setp.gt.u32 	%p1, %r1, 127;
	@%p1 bra 	$L__BB0_2;
	ld.shared.f32 	%f2, [%r3+512];
	ld.shared.f32 	%f3, [%r3];
	add.f32 	%f4, %f2, %f3;
	st.shared.f32 	[%r3], %f4;
	bar.sync 	0;
$L__BB0_2:
	setp.gt.u32 	%p2, %r1, 63;
	@%p2 bra 	$L__BB0_4;
	ld.shared.f32 	%f5, [%r3+256];
	ld.shared.f32 	%f6, [%r3];
	add.f32 	%f7, %f5, %f6;
	st.shared.f32 	[%r3], %f7;
	bar.sync 	0;
$L__BB0_4:
	setp.gt.u32 	%p3, %r1, 31;
	@%p3 bra 	$L__BB0_6;
	ld.shared.f32 	%f8, [%r3+128];
	ld.shared.f32 	%f9, [%r3];
	add.f32 	%f10, %f8, %f9;
	st.shared.f32 	[%r3], %f10;
	bar.sync 	0;
$L__BB0_6:
	setp.gt.u32 	%p4, %r1, 15;
	@%p4 bra 	$L__BB0_8;
	ld.shared.f32 	%f11, [%r3+64];
	ld.shared.f32 	%f12, [%r3];
	add.f32 	%f13, %f11, %f12;
	st.shared.f32 	[%r3], %f13;
	bar.sync 	0;
$L__BB0_8:
	setp.gt.u32 	%p5, %r1, 7;
	@%p5 bra 	$L__BB0_10;
	ld.shared.f32 	%f14, [%r3+32];
	ld.shared.f32 	%f15, [%r3];
	add.f32 	%f16, %f14, %f15;
	st.shared.f32 	[%r3], %f16;
	bar.sync 	0;
$L__BB0_10:
	setp.gt.u32 	%p6, %r1, 3;
	@%p6 bra 	$L__BB0_12;
	ld.shared.f32 	%f17, [%r3+16];
	ld.shared.f32 	%f18, [%r3];
	add.f32 	%f19, %f17, %f18;
	st.shared.f32 	[%r3], %f19;
	bar.sync 	0;
$L__BB0_12:
	setp.gt.u32 	%p7, %r1, 1;
	@%p7 bra 	$L__BB0_14;
	ld.shared.f32 	%f20, [%r3+8];
	ld.shared.f32 	%f21, [%r3];
	add.f32 	%f22, %f20, %f21;
	st.shared.f32 	[%r3], %f22;
	bar.sync 	0;
$L__BB0_14:
	setp.ne.s32 	%p8, %r1, 0;
	@%p8 bra 	$L__BB0_16;
	ld.shared.f32 	%f23, [_ZZ10reduce_getILi256EEvPfS0_E3mem+4];
	ld.shared.f32 	%f24, [%r3];
	add.f32 	%f25, %f23, %f24;
	st.shared.f32 	[%r3], %f25;
	bar.sync 	0;
	ld.shared.f32 	%f26, [_ZZ10reduce_getILi256EEvPfS0_E3mem];
	shr.s32 	%r8, %r2, 8;
	cvta.to.global.u64 	%rd6, %rd1;
	mul.wide.s32 	%rd7, %r8, 4;
	add.s64 	%rd8, %rd6, %rd7;
	st.global.f32 	[%rd8], %f26;
$L__BB0_16:
	ret;

}
	// .globl	_Z16reduce_get_finalILi256EEvPfS0_i
.visible .entry _Z16reduce_get_finalILi256EEvPfS0_i(
	.param .u64 .ptr .align 1 _Z16reduce_get_finalILi256EEvPfS0_i_param_0,
	.param .u64 .ptr .align 1 _Z16reduce_get_finalILi256EEvPfS0_i_param_1,
	.param .u32 _Z16reduce_get_finalILi256EEvPfS0_i_param_2
)
{
	.local .align 8 .b8 	__local_depot1[8];
	.reg .b64 	%SP;
	.reg .b64 	%SPL;
	.reg .pred 	%p<8>;
	.reg .b32 	%r<37>;
	.reg .b32 	%f<28>;
	.reg .b64 	%rd<11>;
	.reg .b64 	%fd<2>;
	// demoted variable
	.shared .align 4 .b8 _ZZ16reduce_get_finalILi256EEvPfS0_iE3mem[1024];
	mov.u64 	%SPL, __local_depot1;
	cvta.local.u64 	%SP, %SPL;
	ld.param.u64 	%rd1, [_Z16reduce_get_finalILi256EEvPfS0_i_param_0];
	ld.param.u64 	%rd2, [_Z16reduce_get_finalILi256EEvPfS0_i_param_1];
	ld.param.u32 	%r14, [_Z16reduce_get_finalILi256EEvPfS0_i_param_2];
	mov.u32 	%r1, %tid.x;
	mov.u32 	%r15, %ntid.x;
	mov.u32 	%r16, %ctaid.x;
	mul.lo.s32 	%r2, %r15, %r16;
	mov.u32 	%r17, %nctaid.x;
	mul.lo.s32 	%r3, %r15, %r17;
	setp.ge.s32 	%p1, %r1, %r14;
	@%p1 bra 	$L__BB1_7;
	cvta.to.global.u64 	%rd3, %rd1;
	add.s32 	%r18, %r2, %r1;
	mul.wide.s32 	%rd4, %r18, 4;
	add.s64 	%rd5, %rd3, %rd4;
	ld.global.f32 	%f1, [%rd5];
	add.s32 	%r19, %r1, %r3;
	max.s32 	%r20, %r14, %r19;
	setp.lt.s32 	%p2, %r19, %r14;
	selp.u32 	%r21, 1, 0, %p2;
	add.s32 	%r22, %r19, %r21;
	sub.s32 	%r23, %r20, %r22;
	div.u32 	%r24, %r23, %r3;
	add.s32 	%r4, %r24, %r21;
	and.b32  	%r25, %r4, 3;
	setp.eq.s32 	%p3, %r25, 3;
	mov.u32 	%r35, %r1;
	@%p3 bra 	$L__BB1_4;
	add.s32 	%r26, %r4, 1;
	and.b32  	%r27, %r26, 3;
	neg.s32 	%r33, %r27;
	mov.u32 	%r35, %r1;
$L__BB1_3:
	.pragma "nounroll";
	add.f32 	%f27, %f27, %f1;
	add.s32 	%r35, %r35, %r3;
	add.s32 	%r33, %r33, 1;
	setp.ne.s32 	%p4, %r33, 0;
	@%p4 bra 	$L__BB1_3;
$L__BB1_4:
	setp.lt.u32 	%p5, %r4, 3;
	@%p5 bra 	$L__BB1_7;
	shl.b32 	%r11, %r3, 2;
$L__BB1_6:
	add.f32 	%f13, %f27, %f1;
	add.f32 	%f14, %f13, %f1;
	add.f32 	%f15, %f14, %f1;
	add.f32 	%f27, %f15, %f1;
	add.s32 	%r35, %r11, %r35;
	setp.lt.s32 	%p6, %r35, %r14;
	@%p6 bra 	$L__BB1_6;
$L__BB1_7:
	bar.sync 	0;
	shl.b32 	%r28, %r1, 2;
	mov.u32 	%r29, _ZZ16reduce_get_finalILi256EEvPfS0_iE3mem;
	add.s32 	%r30, %r29, %r28;
	st.shared.f32 	[%r30], %f27;
	bar.sync 	0;
	ld.shared.f32 	%f16, [%r30+512];
	ld.shared.f32 	%f17, [%r30];
	add.f32 	%f18, %f16, %f17;
	st.shared.f32 	[%r30], %f18;
	bar.sync 	0;
	ld.shared.f32 	%f19, [%r30+256];
	ld.shared.f32 	%f20, [%r30];
	add.f32 	%f21, %f19, %f20;
	st.shared.f32 	[%r30], %f21;
	bar.sync 	0;
	setp.ne.s32 	%p7, %r1, 0;
	@%p7 bra 	$L__BB1_9;
	ld.shared.f32 	%f22, [_ZZ16reduce_get_finalILi256EEvPfS0_iE3mem];
	cvta.to.global.u64 	%rd6, %rd2;
	st.global.f32 	[%rd6], %f22;
	cvt.f64.f32 	%fd1, %f22;
	add.u64 	%rd7, %SP, 0;
	add.u64 	%rd8, %SPL, 0;
	st.local.f64 	[%rd8], %fd1;
	mov.u64 	%rd9, $str;
	cvta.global.u64 	%rd10, %rd9;
	{ // callseq 0, 0
	.param .b64 param0;
	st.param.b64 	[param0], %rd10;
	.param .b64 param1;
	st.param.b64 	[param1], %rd7;
	.param .b32 retval0;
	call.uni (retval0), 
	vprintf, 
	(
	param0, 
	param1
	);
	ld.param.b32 	%r31, [retval0];
	} // callseq 0
$L__BB1_9:
	ret;

}


// ===== COMPILED SASS (sm_100) =====

	.target	sm_100

	.elftype	@"ET_EXEC"


//--------------------- .note.nv.tkinfo           --------------------------
	.section	.note.nv.tkinfo,"",@"SHT_NOTE"
	.sectionflags	@"SHF_NOTE_NV_TKINFO"
	.tkinfo
        /*0018*/ 	.word	0x00000002
        /*0030*/ 	.string	""
        /*0030*/ 	.string	"ptxas"
        /*0030*/ 	.string	"Cuda compilation tools, release 13.0, V13.0.88"
        /*0030*/ 	.string	"Build cuda_13.0.r13.0/compiler.36424714_0"
        /*0030*/ 	.string	"-arch sm_100 -m 64 "



//--------------------- .note.nv.cuinfo           --------------------------
	.section	.note.nv.cuinfo,"",@"SHT_NOTE"
	.sectionflags	@"SHF_NOTE_NV_CUINFO"
        /*0018*/ 	.short	0x0002
        /*001a*/ 	.short	0x0064
        /*001c*/ 	.short	0x0082
	.zero		2


//--------------------- .nv.info                  --------------------------
	.section	.nv.info,"",@"SHT_CUDA_INFO"
	.align	4


	//----- nvinfo : EIATTR_REGCOUNT
	.align		4
        /*0000*/ 	.byte	0x04, 0x2f
        /*0002*/ 	.short	(.L_2 - .L_1)
	.align		4
.L_1:
        /*0004*/ 	.word	index@(_Z10reduce_getILi256EEvPfS0_)
        /*0008*/ 	.word	0x0000000c


	//----- nvinfo : EIATTR_FRAME_SIZE
	.align		4
.L_2:
        /*000c*/ 	.byte	0x04, 0x11
        /*000e*/ 	.short	(.L_4 - .L_3)
	.align		4
.L_3:
        /*0010*/ 	.word	index@(_Z10reduce_getILi256EEvPfS0_)
        /*0014*/ 	.word	0x00000000


	//----- nvinfo : EIATTR_REGCOUNT
	.align		4
.L_4:
        /*0018*/ 	.byte	0x04, 0x2f
        /*001a*/ 	.short	(.L_6 - .L_5)
	.align		4
.L_5:
        /*001c*/ 	.word	index@(_Z16reduce_get_finalILi256EEvPfS0_i)
        /*0020*/ 	.word	0x00000018


	//----- nvinfo : EIATTR_FRAME_SIZE
	.align		4
.L_6:
        /*0024*/ 	.byte	0x04, 0x11
        /*0026*/ 	.short	(.L_8 - .L_7)
	.align		4
.L_7:
        /*0028*/ 	.word	index@(_Z16reduce_get_finalILi256EEvPfS0_i)
        /*002c*/ 	.word	0x00000008


	//----- nvinfo : EIATTR_MIN_STACK_SIZE
	.align		4
.L_8:
        /*0030*/ 	.byte	0x04, 0x12
        /*0032*/ 	.short	(.L_10 - .L_9)
	.align		4
.L_9:
        /*0034*/ 	.word	index@(_Z16reduce_get_finalILi256EEvPfS0_i)
        /*0038*/ 	.word	0x00000008


	//----- nvinfo : EIATTR_MIN_STACK_SIZE
	.align		4
.L_10:
        /*003c*/ 	.byte	0x04, 0x12
        /*003e*/ 	.short	(.L_12 - .L_11)
	.align		4
.L_11:
        /*0040*/ 	.word	index@(_Z10reduce_getILi256EEvPfS0_)
        /*0044*/ 	.word	0x00000000
.L_12:


//--------------------- .nv.compat                --------------------------
	.section	.nv.compat,"",@"SHT_CUDA_COMPAT_INFO"
	.align	4
        /*0000*/ 	.byte	0x02, 0x09, 0x00, 0x00, 0x02, 0x02, 0x01, 0x00, 0x02, 0x05, 0x05, 0x00, 0x03, 0x07, 0x01, 0x01
        /*0010*/ 	.byte	0x02, 0x03, 0x00, 0x00, 0x02, 0x06, 0x01, 0x00, 0x04, 0x0b, 0x08, 0x00, 0x09, 0x00, 0x00, 0x00
        /*0020*/ 	.byte	0x00, 0x00, 0x00, 0x00


//--------------------- .nv.info._Z16reduce_get_finalILi256EEvPfS0_i --------------------------
	.section	.nv.info._Z16reduce_get_finalILi256EEvPfS0_i,"",@"SHT_CUDA_INFO"
	.sectionflags	@""
	.align	4


	//----- nvinfo : EIATTR_CUDA_API_VERSION
	.align		4
        /*0000*/ 	.byte	0x04, 0x37
        /*0002*/ 	.short	(.L_14 - .L_13)
.L_13:
        /*0004*/ 	.word	0x00000082


	//----- nvinfo : EIATTR_KPARAM_INFO
	.align		4
.L_14:
        /*0008*/ 	.byte	0x04, 0x17
        /*000a*/ 	.short	(.L_16 - .L_15)
.L_15:
        /*000c*/ 	.word	0x00000000
        /*0010*/ 	.short	0x0002
        /*0012*/ 	.short	0x0010
        /*0014*/ 	.byte	0x00, 0xf0, 0x11, 0x00


	//----- nvinfo : EIATTR_KPARAM_INFO
	.align		4
.L_16:
        /*0018*/ 	.byte	0x04, 0x17
        /*001a*/ 	.short	(.L_18 - .L_17)
.L_17:
        /*001c*/ 	.word	0x00000000
        /*0020*/ 	.short	0x0001
        /*0022*/ 	.short	0x0008
        /*0024*/ 	.byte	0x00, 0xf5, 0x21, 0x00


	//----- nvinfo : EIATTR_KPARAM_INFO
	.align		4
.L_18:
        /*0028*/ 	.byte	0x04, 0x17
        /*002a*/ 	.short	(.L_20 - .L_19)
.L_19:
        /*002c*/ 	.word	0x00000000
        /*0030*/ 	.short	0x0000
        /*0032*/ 	.short	0x0000
        /*0034*/ 	.byte	0x00, 0xf5, 0x21, 0x00


	//----- nvinfo : EIATTR_SPARSE_MMA_MASK
	.align		4
.L_20:
        /*0038*/ 	.byte	0x03, 0x50
        /*003a*/ 	.short	0x0000


	//----- nvinfo : EIATTR_MAXREG_COUNT
	.align		4
        /*003c*/ 	.byte	0x03, 0x1b
        /*003e*/ 	.short	0x00ff


	//----- nvinfo : EIATTR_NUM_BARRIERS
	.align		4
        /*0040*/ 	.byte	0x02, 0x4c
        /*0042*/ 	.byte	0x01
	.zero		1


	//----- nvinfo : EIATTR_EXTERNS
	.align		4
        /*0044*/ 	.byte	0x04, 0x0f
        /*0046*/ 	.short	(.L_22 - .L_21)


	//   ....[0]....
	.align		4
.L_21:
        /*0048*/ 	.word	index@(vprintf)


	//----- nvinfo : EIATTR_MERCURY_ISA_VERSION
	.align		4
.L_22:
        /*004c*/ 	.byte	0x03, 0x5f
        /*004e*/ 	.short	0x0101


	//----- nvinfo : EIATTR_VRC_CTA_INIT_COUNT
	.align		4
        /*0050*/ 	.byte	0x02, 0x4a
	.zero		1
	.zero		1


	//----- nvinfo : EIATTR_SYSCALL_OFFSETS
	.align		4
        /*0054*/ 	.byte	0x04, 0x46
        /*0056*/ 	.short	(.L_24 - .L_23)


	//   ....[0]....
.L_23:
        /*0058*/ 	.word	0x00000640


	//----- nvinfo : EIATTR_EXIT_INSTR_OFFSETS
	.align		4
.L_24:
        /*005c*/ 	.byte	0x04, 0x1c
        /*005e*/ 	.short	(.L_26 - .L_25)


	//   ....[0]....
.L_25:
        /*0060*/ 	.word	0x00000580


	//   ....[1]....
        /*0064*/ 	.word	0x00000650


	//----- nvinfo : EIATTR_CRS_STACK_SIZE
	.align		4
.L_26:
        /*0068*/ 	.byte	0x04, 0x1e
        /*006a*/ 	.short	(.L_28 - .L_27)
.L_27:
        /*006c*/ 	.word	0x00000000


	//----- nvinfo : EIATTR_CBANK_PARAM_SIZE
	.align		4
.L_28:
        /*0070*/ 	.byte	0x03, 0x19
        /*0072*/ 	.short	0x0014


	//----- nvinfo : EIATTR_PARAM_CBANK
	.align		4
        /*0074*/ 	.byte	0x04, 0x0a
        /*0076*/ 	.short	(.L_30 - .L_29)
	.align		4
.L_29:
        /*0078*/ 	.word	index@(.nv.constant0._Z16reduce_get_finalILi256EEvPfS0_i)
        /*007c*/ 	.short	0x0380
        /*007e*/ 	.short	0x0014


	//----- nvinfo : EIATTR_SW_WAR
	.align		4
.L_30:
        /*0080*/ 	.byte	0x04, 0x36
        /*0082*/ 	.short	(.L_32 - .L_31)
.L_31:
        /*0084*/ 	.word	0x00000008
.L_32:


//--------------------- .nv.info._Z10reduce_getILi256EEvPfS0_ --------------------------
	.section	.nv.info._Z10reduce_getILi256EEvPfS0_,"",@"SHT_CUDA_INFO"
	.sectionflags	@""
	.align	4


	//----- nvinfo : EIATTR_CUDA_API_VERSION
	.align		4
        /*0000*/ 	.byte	0x04, 0x37
        /*0002*/ 	.short	(.L_34 - .L_33)
.L_33:
        /*0004*/ 	.word	0x00000082


	//----- nvinfo : EIATTR_KPARAM_INFO
	.align		4
.L_34:
        /*0008*/ 	.byte	0x04, 0x17
        /*000a*/ 	.short	(.L_36 - .L_35)
.L_35:
        /*000c*/ 	.word	0x00000000
        /*0010*/ 	.short	0x0001
        /*0012*/ 	.short	0x0008
        /*0014*/ 	.byte	0x00, 0xf5, 0x21, 0x00


	//----- nvinfo : EIATTR_KPARAM_INFO
	.align		4
.L_36:
        /*0018*/ 	.byte	0x04, 0x17
        /*001a*/ 	.short	(.L_38 - .L_37)
.L_37:
        /*001c*/ 	.word	0x00000000
        /*0020*/ 	.short	0x0000
        /*0022*/ 	.short	0x0000
        /*0024*/ 	.byte	0x00, 0xf5, 0x21, 0x00


	//----- nvinfo : EIATTR_SPARSE_MMA_MASK
	.align		4
.L_38:
        /*0028*/ 	.byte	0x03, 0x50
        /*002a*/ 	.short	0x0000


	//----- nvinfo : EIATTR_MAXREG_COUNT
	.align		4
        /*002c*/ 	.byte	0x03, 0x1b
        /*002e*/ 	.short	0x00ff


	//----- nvinfo : EIATTR_NUM_BARRIERS
	.align		4
        /*0030*/ 	.byte	0x02, 0x4c
        /*0032*/ 	.byte	0x01
	.zero		1


	//----- nvinfo : EIATTR_MERCURY_ISA_VERSION
	.align		4
        /*0034*/ 	.byte	0x03, 0x5f
        /*0036*/ 	.short	0x0101


	//----- nvinfo : EIATTR_VRC_CTA_INIT_COUNT
	.align		4
        /*0038*/ 	.byte	0x02, 0x4a
	.zero		1
	.zero		1


	//----- nvinfo : EIATTR_EXIT_INSTR_OFFSETS
	.align		4
        /*003c*/ 	.byte	0x04, 0x1c
        /*003e*/ 	.short	(.L_40 - .L_39)


	//   ....[0]....
.L_39:
        /*0040*/ 	.word	0x000003a0


	//   ....[1]....
        /*0044*/ 	.word	0x00000460


	//----- nvinfo : EIATTR_CBANK_PARAM_SIZE
	.align		4
.L_40:
        /*0048*/ 	.byte	0x03, 0x19
        /*004a*/ 	.short	0x0010


	//----- nvinfo : EIATTR_PARAM_CBANK
	.align		4
        /*004c*/ 	.byte	0x04, 0x0a
        /*004e*/ 	.short	(.L_42 - .L_41)
	.align		4
.L_41:
        /*0050*/ 	.word	index@(.nv.constant0._Z10reduce_getILi256EEvPfS0_)
        /*0054*/ 	.short	0x0380
        /*0056*/ 	.short	0x0010


	//----- nvinfo : EIATTR_SW_WAR
	.align		4
.L_42:
        /*0058*/ 	.byte	0x04, 0x36
        /*005a*/ 	.short	(.L_44 - .L_43)
.L_43:
        /*005c*/ 	.word	0x00000008
.L_44:


//--------------------- .nv.callgraph             --------------------------
	.section	.nv.callgraph,"",@"SHT_CUDA_CALLGRAPH"
	.align	4
	.sectionentsize	8
	.align		4
        /*0000*/ 	.word	0x00000000
	.align		4
        /*0004*/ 	.word	0xffffffff
	.align		4
        /*0008*/ 	.word	index@(_Z16reduce_get_finalILi256EEvPfS0_i)
	.align		4
        /*000c*/ 	.word	index@(vprintf)
	.align		4
        /*0010*/ 	.word	0x00000000
	.align		4
        /*0014*/ 	.word	0xfffffffe
	.align		4
        /*0018*/ 	.word	0x00000000
	.align		4
        /*001c*/ 	.word	0xfffffffd
	.align		4
        /*0020*/ 	.word	0x00000000
	.align		4
        /*0024*/ 	.word	0xfffffffc


//--------------------- .nv.constant4             --------------------------
	.section	.nv.constant4,"a",@progbits
	.align	8
	.align		8
.nv.constant4:
        /*0000*/ 	.dword	vprintf
	.align		8
        /*0008*/ 	.dword	$str


//--------------------- .text._Z16reduce_get_finalILi256EEvPfS0_i --------------------------
	.section	.text._Z16reduce_get_finalILi256EEvPfS0_i,"ax",@progbits
	.align	128
        .global         _Z16reduce_get_finalILi256EEvPfS0_i
        .type           _Z16reduce_get_finalILi256EEvPfS0_i,@function
        .size           _Z16reduce_get_finalILi256EEvPfS0_i,(.L_x_9 - _Z16reduce_get_finalILi256EEvPfS0_i)
        .other          _Z16reduce_get_finalILi256EEvPfS0_i,@"STO_CUDA_ENTRY STV_DEFAULT"
_Z16reduce_get_finalILi256EEvPfS0_i:
.text._Z16reduce_get_finalILi256EEvPfS0_i:
[----:B------:R-:W0:Y:S01]  /*0000*/  LDC R1, c[0x0][0x37c] ;  /* 0x0000df00ff017b82 */ /* 0x000e220000000800 */
[----:B------:R-:W1:Y:S01]  /*0010*/  S2R R0, SR_TID.X ;  /* 0x0000000000007919 */ /* 0x000e620000002100 */
[----:B------:R-:W1:Y:S06]  /*0020*/  LDCU UR10, c[0x0][0x390] ;  /* 0x00007200ff0a77ac */ /* 0x000e6c0008000800 */
[----:B------:R-:W2:Y:S01]  /*0030*/  S2UR UR4, SR_CTAID.X ;  /* 0x00000000000479c3 */ /* 0x000ea20000002500 */
[----:B0-----:R-:W-:Y:S01]  /*0040*/  VIADD R1, R1, 0xfffffff8 ;  /* 0xfffffff801017836 */ /* 0x001fe20000000000 */
[----:B------:R-:W-:Y:S01]  /*0050*/  BSSY.RECONVERGENT B0, `(.L_x_0) ;  /* 0x0000040000007945 */ /* 0x000fe20003800200 */
[----:B------:R-:W0:Y:S01]  /*0060*/  LDCU UR6, c[0x0][0x2fc] ;  /* 0x00005f80ff0677ac */ /* 0x000e220008000800 */
[----:B------:R-:W2:Y:S04]  /*0070*/  LDCU UR7, c[0x0][0x360] ;  /* 0x00006c00ff0777ac */ /* 0x000ea80008000800 */
[----:B------:R-:W3:Y:S01]  /*0080*/  LDC R3, c[0x0][0x370] ;  /* 0x0000dc00ff037b82 */ /* 0x000ee20000000800 */
[----:B------:R-:W4:Y:S01]  /*0090*/  LDCU UR5, c[0x0][0x2f8] ;  /* 0x00005f00ff0577ac */ /* 0x000f220008000800 */
[----:B------:R-:W0:Y:S01]  /*00a0*/  LDCU.64 UR8, c[0x0][0x358] ;  /* 0x00006b00ff0877ac */ /* 0x000e220008000a00 */
[----:B--2---:R-:W-:Y:S01]  /*00b0*/  UIMAD UR4, UR7, UR4, URZ ;  /* 0x00000004070472a4 */ /* 0x004fe2000f8e02ff */
[----:B----4-:R-:W-:-:S02]  /*00c0*/  IADD3 R6, P1, PT, R1, UR5, RZ ;  /* 0x0000000501067c10 */ /* 0x010fc4000ff3e0ff */
[----:B-1----:R-:W-:Y:S01]  /*00d0*/  ISETP.GE.AND P0, PT, R0, UR10, PT ;  /* 0x0000000a00007c0c */ /* 0x002fe2000bf06270 */
[----:B---3--:R-:W-:Y:S02]  /*00e0*/  IMAD R3, R3, UR7, RZ ;  /* 0x0000000703037c24 */ /* 0x008fe4000f8e02ff */
[----:B0-----:R-:W-:-:S10]  /*00f0*/  IMAD.X R7, RZ, RZ, UR6, P1 ;  /* 0x00000006ff077e24 */ /* 0x001fd400088e06ff */
[----:B------:R-:W-:Y:S05]  /*0100*/  @P0 BRA `(.L_x_1) ;  /* 0x0000000000d00947 */ /* 0x000fea0003800000 */
[----:B------:R-:W0:Y:S01]  /*0110*/  I2F.U32.RP R12, R3 ;  /* 0x00000003000c7306 */ /* 0x000e220000209000 */
[----:B------:R-:W1:Y:S01]  /*0120*/  LDC.64 R4, c[0x0][0x380] ;  /* 0x0000e000ff047b82 */ /* 0x000e620000000a00 */
[----:B------:R-:W-:-:S06]  /*0130*/  IADD3 R9, PT, PT, R0, UR4, RZ ;  /* 0x0000000400097c10 */ /* 0x000fcc000fffe0ff */
[----:B0-----:R-:W0:Y:S01]  /*0140*/  MUFU.RCP R12, R12 ;  /* 0x0000000c000c7308 */ /* 0x001e220000001000 */
[----:B------:R-:W-:Y:S01]  /*0150*/  IADD3 R10, PT, PT, R3, R0, RZ ;  /* 0x00000000030a7210 */ /* 0x000fe20007ffe0ff */
[----:B-1----:R-:W-:-:S04]  /*0160*/  IMAD.WIDE R4, R9, 0x4, R4 ;  /* 0x0000000409047825 */ /* 0x002fc800078e0204 */
[----:B0-----:R-:W-:Y:S01]  /*0170*/  VIADD R8, R12, 0xffffffe ;  /* 0x0ffffffe0c087836 */ /* 0x001fe20000000000 */
[C---:B------:R-:W-:Y:S01]  /*0180*/  ISETP.GE.AND P0, PT, R10.reuse, UR10, PT ;  /* 0x0000000a0a007c0c */ /* 0x040fe2000bf06270 */
[----:B------:R-:W-:Y:S01]  /*0190*/  IMAD.MOV R13, RZ, RZ, -R3 ;  /* 0x000000ffff0d7224 */ /* 0x000fe200078e0a03 */
[----:B------:R0:W5:Y:S01]  /*01a0*/  LDG.E R2, desc[UR8][R4.64] ;  /* 0x0000000804027981 */ /* 0x000162000c1e1900 */
[----:B------:R1:W2:Y:S01]  /*01b0*/  F2I.FTZ.U32.TRUNC.NTZ R9, R8 ;  /* 0x0000000800097305 */ /* 0x0002a2000021f000 */
[----:B------:R-:W-:Y:S01]  /*01c0*/  VIMNMX R11, PT, PT, R10, UR10, !PT ;  /* 0x0000000a0a0b7c48 */ /* 0x000fe2000ffe0100 */
[----:B------:R-:W-:Y:S01]  /*01d0*/  BSSY.RECONVERGENT B1, `(.L_x_2) ;  /* 0x000001f000017945 */ /* 0x000fe20003800200 */
[----:B------:R-:W-:Y:S01]  /*01e0*/  ISETP.NE.U32.AND P2, PT, R3, RZ, PT ;  /* 0x000000ff0300720c */ /* 0x000fe20003f45070 */
[----:B-1----:R-:W-:Y:S01]  /*01f0*/  IMAD.MOV.U32 R8, RZ, RZ, RZ ;  /* 0x000000ffff087224 */ /* 0x002fe200078e00ff */
[----:B0-----:R-:W-:-:S04]  /*0200*/  SEL R4, RZ, 0x1, P0 ;  /* 0x00000001ff047807 */ /* 0x001fc80000000000 */
[----:B------:R-:W-:Y:S01]  /*0210*/  IADD3 R10, PT, PT, R11, -R10, -R4 ;  /* 0x8000000a0b0a7210 */ /* 0x000fe20007ffe804 */
[----:B--2---:R-:W-:-:S04]  /*0220*/  IMAD R13, R13, R9, RZ ;  /* 0x000000090d0d7224 */ /* 0x004fc800078e02ff */
[----:B------:R-:W-:-:S04]  /*0230*/  IMAD.HI.U32 R9, R9, R13, R8 ;  /* 0x0000000d09097227 */ /* 0x000fc800078e0008 */
[----:B------:R-:W-:Y:S02]  /*0240*/  IMAD.MOV.U32 R8, RZ, RZ, R0 ;  /* 0x000000ffff087224 */ /* 0x000fe400078e0000 */
[----:B------:R-:W-:-:S04]  /*0250*/  IMAD.HI.U32 R9, R9, R10, RZ ;  /* 0x0000000a09097227 */ /* 0x000fc800078e00ff */
[----:B------:R-:W-:-:S04]  /*0260*/  IMAD.MOV R5, RZ, RZ, -R9 ;  /* 0x000000ffff057224 */ /* 0x000fc800078e0a09 */
[----:B------:R-:W-:-:S05]  /*0270*/  IMAD R10, R3, R5, R10 ;  /* 0x00000005030a7224 */ /* 0x000fca00078e020a */
[----:B------:R-:W-:-:S13]  /*0280*/  ISETP.GE.U32.AND P0, PT, R10, R3, PT ;  /* 0x000000030a00720c */ /* 0x000fda0003f06070 */
[----:B------:R-:W-:Y:S01]  /*0290*/  @P0 IADD3 R10, PT, PT, -R3, R10, RZ ;  /* 0x0000000a030a0210 */ /* 0x000fe20007ffe1ff */
[----:B------:R-:W-:-:S03]  /*02a0*/  @P0 VIADD R9, R9, 0x1 ;  /* 0x0000000109090836 */ /* 0x000fc60000000000 */
[----:B------:R-:W-:-:S13]  /*02b0*/  ISETP.GE.U32.AND P1, PT, R10, R3, PT ;  /* 0x000000030a00720c */ /* 0x000fda0003f26070 */
[----:B------:R-:W-:Y:S01]  /*02c0*/  @P1 VIADD R9, R9, 0x1 ;  /* 0x0000000109091836 */ /* 0x000fe20000000000 */
[----:B------:R-:W-:-:S04]  /*02d0*/  @!P2 LOP3.LUT R9, RZ, R3, RZ, 0x33, !PT ;  /* 0x00000003ff09a212 */ /* 0x000fc800078e33ff */
[----:B------:R-:W-:-:S04]  /*02e0*/  IADD3 R4, PT, PT, R4, R9, RZ ;  /* 0x0000000904047210 */ /* 0x000fc80007ffe0ff */
[C---:B------:R-:W-:Y:S02]  /*02f0*/  LOP3.LUT R5, R4.reuse, 0x3, RZ, 0xc0, !PT ;  /* 0x0000000304057812 */ /* 0x040fe400078ec0ff */
[----:B------:R-:W-:Y:S02]  /*0300*/  ISETP.GE.U32.AND P1, PT, R4, 0x3, PT ;  /* 0x000000030400780c */ /* 0x000fe40003f26070 */
[----:B------:R-:W-:-:S13]  /*0310*/  ISETP.NE.AND P0, PT, R5, 0x3, PT ;  /* 0x000000030500780c */ /* 0x000fda0003f05270 */
[----:B------:R-:W-:Y:S05]  /*0320*/  @!P0 BRA `(.L_x_3) ;  /* 0x0000000000248947 */ /* 0x000fea0003800000 */
[----:B------:R-:W-:Y:S01]  /*0330*/  VIADD R4, R4, 0x1 ;  /* 0x0000000104047836 */ /* 0x000fe20000000000 */
[----:B------:R-:W-:-:S04]  /*0340*/  MOV R8, R0 ;  /* 0x0000000000087202 */ /* 0x000fc80000000f00 */
[----:B------:R-:W-:-:S05]  /*0350*/  LOP3.LUT R4, R4, 0x3, RZ, 0xc0, !PT ;  /* 0x0000000304047812 */ /* 0x000fca00078ec0ff */
[----:B------:R-:W-:-:S07]  /*0360*/  IMAD.MOV R4, RZ, RZ, -R4 ;  /* 0x000000ffff047224 */ /* 0x000fce00078e0a04 */
.L_x_4:
[----:B------:R-:W-:Y:S01]  /*0370*/  IADD3 R4, PT, PT, R4, 0x1, RZ ;  /* 0x0000000104047810 */ /* 0x000fe20007ffe0ff */
[----:B-----5:R-:W-:Y:S01]  /*0380*/  FADD R5, R2, R5 ;  /* 0x0000000502057221 */ /* 0x020fe20000000000 */
[----:B------:R-:W-:Y:S02]  /*0390*/  IMAD.IADD R8, R3, 0x1, R8 ;  /* 0x0000000103087824 */ /* 0x000fe400078e0208 */
[----:B------:R-:W-:-:S13]  /*03a0*/  ISETP.NE.AND P0, PT, R4, RZ, PT ;  /* 0x000000ff0400720c */ /* 0x000fda0003f05270 */
[----:B------:R-:W-:Y:S05]  /*03b0*/  @P0 BRA `(.L_x_4) ;  /* 0xfffffffc00ec0947 */ /* 0x000fea000383ffff */
.L_x_3:
[----:B------:R-:W-:Y:S05]  /*03c0*/  BSYNC.RECONVERGENT B1 ;  /* 0x0000000000017941 */ /* 0x000fea0003800200 */
.L_x_2:
[----:B------:R-:W-:Y:S05]  /*03d0*/  @!P1 BRA `(.L_x_1) ;  /* 0x00000000001c9947 */ /* 0x000fea0003800000 */
.L_x_5:
[----:B------:R-:W-:Y:S01]  /*03e0*/  LEA R8, R3, R8, 0x2 ;  /* 0x0000000803087211 */ /* 0x000fe200078e10ff */
[----:B-----5:R-:W-:-:S03]  /*03f0*/  FADD R5, R2, R5 ;  /* 0x0000000502057221 */ /* 0x020fc60000000000 */
[----:B------:R-:W-:Y:S01]  /*0400*/  ISETP.GE.AND P0, PT, R8, UR10, PT ;  /* 0x0000000a08007c0c */ /* 0x000fe2000bf06270 */
[----:B------:R-:W-:-:S04]  /*0410*/  FADD R5, R2, R5 ;  /* 0x0000000502057221 */ /* 0x000fc80000000000 */
[----:B------:R-:W-:-:S04]  /*0420*/  FADD R5, R2, R5 ;  /* 0x0000000502057221 */ /* 0x000fc80000000000 */
[----:B------:R-:W-:-:S04]  /*0430*/  FADD R5, R2, R5 ;  /* 0x0000000502057221 */ /* 0x000fc80000000000 */
[----:B------:R-:W-:Y:S05]  /*0440*/  @!P0 BRA `(.L_x_5) ;  /* 0xfffffffc00e48947 */ /* 0x000fea000383ffff */
.L_x_1:
[----:B------:R-:W-:Y:S05]  /*0450*/  BSYNC.RECONVERGENT B0 ;  /* 0x0000000000007941 */ /* 0x000fea0003800200 */
.L_x_0:
[----:B------:R-:W0:Y:S08]  /*0460*/  S2UR UR6, SR_CgaCtaId ;  /* 0x00000000000679c3 */ /* 0x000e300000008800 */
[----:B------:R-:W-:Y:S01]  /*0470*/  BAR.SYNC.DEFER_BLOCKING 0x0 ;  /* 0x0000000000007b1d */ /* 0x000fe20000010000 */
[----:B------:R-:W-:-:S05]  /*0480*/  ISETP.NE.AND P0, PT, R0, RZ, PT ;  /* 0x000000ff0000720c */ /* 0x000fca0003f05270 */
[----:B------:R-:W-:Y:S02]  /*0490*/  UMOV UR5, 0x400 ;  /* 0x0000040000057882 */ /* 0x000fe40000000000 */
[----:B0-----:R-:W-:-:S06]  /*04a0*/  ULEA UR5, UR6, UR5, 0x18 ;  /* 0x0000000506057291 */ /* 0x001fcc000f8ec0ff */
[----:B-----5:R-:W-:-:S05]  /*04b0*/  LEA R2, R0, UR5, 0x2 ;  /* 0x0000000500027c11 */ /* 0x020fca000f8e10ff */
[----:B------:R-:W-:Y:S01]  /*04c0*/  STS [R2], R5 ;  /* 0x0000000502007388 */ /* 0x000fe20000000800 */
[----:B------:R-:W-:Y:S06]  /*04d0*/  BAR.SYNC.DEFER_BLOCKING 0x0 ;  /* 0x0000000000007b1d */ /* 0x000fec0000010000 */
[----:B------:R-:W-:Y:S04]  /*04e0*/  LDS R3, [R2+0x200] ;  /* 0x0002000002037984 */ /* 0x000fe80000000800 */
[----:B------:R-:W0:Y:S02]  /*04f0*/  LDS R4, [R2] ;  /* 0x0000000002047984 */ /* 0x000e240000000800 */
[----:B0-----:R-:W-:-:S05]  /*0500*/  FADD R3, R3, R4 ;  /* 0x0000000403037221 */ /* 0x001fca0000000000 */
[----:B------:R-:W-:Y:S01]  /*0510*/  STS [R2], R3 ;  /* 0x0000000302007388 */ /* 0x000fe20000000800 */
[----:B------:R-:W-:Y:S06]  /*0520*/  BAR.SYNC.DEFER_BLOCKING 0x0 ;  /* 0x0000000000007b1d */ /* 0x000fec0000010000 */
[----:B------:R-:W-:Y:S04]  /*0530*/  LDS R4, [R2+0x100] ;  /* 0x0001000002047984 */ /* 0x000fe80000000800 */
[----:B------:R-:W0:Y:S02]  /*0540*/  LDS R9, [R2] ;  /* 0x0000000002097984 */ /* 0x000e240000000800 */
[----:B0-----:R-:W-:-:S05]  /*0550*/  FADD R9, R4, R9 ;  /* 0x0000000904097221 */ /* 0x001fca0000000000 */
[----:B------:R0:W-:Y:S01]  /*0560*/  STS [R2], R9 ;  /* 0x0000000902007388 */ /* 0x0001e20000000800 */
[----:B------:R-:W-:Y:S06]  /*0570*/  BAR.SYNC.DEFER_BLOCKING 0x0 ;  /* 0x0000000000007b1d */ /* 0x000fec0000010000 */
[----:B------:R-:W-:Y:S05]  /*0580*/  @P0 EXIT ;  /* 0x000000000000094d */ /* 0x000fea0003800000 */
[----:B------:R-:W1:Y:S01]  /*0590*/  LDS R0, [UR5] ;  /* 0x00000005ff007984 */ /* 0x000e620008000800 */
[----:B0-----:R-:W0:Y:S01]  /*05a0*/  LDC.64 R2, c[0x0][0x388] ;  /* 0x0000e200ff027b82 */ /* 0x001e220000000a00 */
[----:B------:R-:W-:Y:S01]  /*05b0*/  MOV R10, 0x0 ;  /* 0x00000000000a7802 */ /* 0x000fe20000000f00 */
[----:B------:R-:W2:Y:S06]  /*05c0*/  LDCU.64 UR4, c[0x4][0x8] ;  /* 0x01000100ff0477ac */ /* 0x000eac0008000a00 */
[----:B------:R-:W3:Y:S01]  /*05d0*/  LDC.64 R10, c[0x4][R10] ;  /* 0x010000000a0a7b82 */ /* 0x000ee20000000a00 */
[----:B--2---:R-:W-:Y:S01]  /*05e0*/  IMAD.U32 R4, RZ, RZ, UR4 ;  /* 0x00000004ff047e24 */ /* 0x004fe2000f8e00ff */
[----:B------:R-:W-:Y:S01]  /*05f0*/  MOV R5, UR5 ;  /* 0x0000000500057c02 */ /* 0x000fe20008000f00 */
[----:B-1----:R-:W1:Y:S01]  /*0600*/  F2F.F64.F32 R8, R0 ;  /* 0x0000000000087310 */ /* 0x002e620000201800 */
[----:B0-----:R0:W-:Y:S04]  /*0610*/  STG.E desc[UR8][R2.64], R0 ;  /* 0x0000000002007986 */ /* 0x0011e8000c101908 */
[----:B-1----:R0:W-:Y:S02]  /*0620*/  STL.64 [R1], R8 ;  /* 0x0000000801007387 */ /* 0x0021e40000100a00 */
[----:B------:R-:W-:-:S07]  /*0630*/  LEPC R20, `(.L_x_6) ;  /* 0x000000001014794e */ /* 0x000fce0000000000 */
[----:B0--3--:R-:W-:Y:S05]  /*0640*/  CALL.ABS.NOINC R10 ;  /* 0x000000000a007343 */ /* 0x009fea0003c00000 */
.L_x_6:
[----:B------:R-:W-:Y:S05]  /*0650*/  EXIT ;  /* 0x000000000000794d */ /* 0x000fea0003800000 */
.L_x_7:
[----:B------:R-:W-:-:S00]  /*0660*/  BRA `(.L_x_7) ;  /* 0xfffffffc00fc7947 */ /* 0x000fc0000383ffff */
[----:B------:R-:W-:-:S00]  /*0670*/  NOP ;  /* 0x0000000000007918 */ /* 0x000fc00000000000 */
        /* <DEDUP_REMOVED lines=8> */
.L_x_9:


//--------------------- .text._Z10reduce_getILi256EEvPfS0_ --------------------------
	.section	.text._Z10reduce_getILi256EEvPfS0_,"ax",@progbits
	.align	128
        .global         _Z10reduce_getILi256EEvPfS0_
        .type           _Z10reduce_getILi256EEvPfS0_,@function
        .size           _Z10reduce_getILi256EEvPfS0_,(.L_x_10 - _Z10reduce_getILi256EEvPfS0_)
        .other          _Z10reduce_getILi256EEvPfS0_,@"STO_CUDA_ENTRY STV_DEFAULT"
_Z10reduce_getILi256EEvPfS0_:
.text._Z10reduce_getILi256EEvPfS0_:
[----:B------:R-:W-:Y:S01]  /*0000*/  LDC R1, c[0x0][0x37c] ;  /* 0x0000df00ff017b82 */ /* 0x000fe20000000800 */
[----:B------:R-:W0:Y:S07]  /*0010*/  S2R R0, SR_CTAID.X ;  /* 0x0000000000007919 */ /* 0x000e2e0000002500 */
[----:B------:R-:W1:Y:S01]  /*0020*/  LDC.64 R4, c[0x0][0x380] ;  /* 0x0000e000ff047b82 */ /* 0x000e620000000a00 */
[----:B------:R-:W2:Y:S01]  /*0030*/  LDCU.64 UR6, c[0x0][0x358] ;  /* 0x00006b00ff0677ac */ /* 0x000ea20008000a00 */
[----:B------:R-:W3:Y:S01]  /*0040*/  S2R R3, SR_TID.X ;  /* 0x0000000000037919 */ /* 0x000ee20000002100 */
[----:B0-----:R-:W-:-:S04]  /*0050*/  SHF.L.U32 R0, R0, 0x8, RZ ;  /* 0x0000000800007819 */ /* 0x001fc800000006ff */
[----:B---3--:R-:W-:-:S05]  /*0060*/  IADD3 R7, PT, PT, R0, R3, RZ ;  /* 0x0000000300077210 */ /* 0x008fca0007ffe0ff */
[----:B-1----:R-:W-:-:S06]  /*0070*/  IMAD.WIDE R4, R7, 0x4, R4 ;  /* 0x0000000407047825 */ /* 0x002fcc00078e0204 */
[----:B--2---:R-:W2:Y:S01]  /*0080*/  LDG.E R4, desc[UR6][R4.64] ;  /* 0x0000000604047981 */ /* 0x004ea2000c1e1900 */
[----:B------:R-:W0:Y:S01]  /*0090*/  S2UR UR5, SR_CgaCtaId ;  /* 0x00000000000579c3 */ /* 0x000e220000008800 */
[----:B------:R-:W-:Y:S01]  /*00a0*/  UMOV UR4, 0x400 ;  /* 0x0000040000047882 */ /* 0x000fe20000000000 */
[C---:B------:R-:W-:Y:S02]  /*00b0*/  ISETP.GT.U32.AND P1, PT, R3.reuse, 0x7f, PT ;  /* 0x0000007f0300780c */ /* 0x040fe40003f24070 */
[----:B------:R-:W-:Y:S01]  /*00c0*/  ISETP.GT.U32.AND P0, PT, R3, 0x3f, PT ;  /* 0x0000003f0300780c */ /* 0x000fe20003f04070 */
[----:B0-----:R-:W-:-:S06]  /*00d0*/  ULEA UR4, UR5, UR4, 0x18 ;  /* 0x0000000405047291 */ /* 0x001fcc000f8ec0ff */
[----:B------:R-:W-:-:S05]  /*00e0*/  LEA R7, R3, UR4, 0x2 ;  /* 0x0000000403077c11 */ /* 0x000fca000f8e10ff */
[----:B--2---:R-:W-:Y:S01]  /*00f0*/  STS [R7], R4 ;  /* 0x0000000407007388 */ /* 0x004fe20000000800 */
[----:B------:R-:W-:Y:S06]  /*0100*/  BAR.SYNC.DEFER_BLOCKING 0x0 ;  /* 0x0000000000007b1d */ /* 0x000fec0000010000 */
[----:B------:R-:W-:Y:S04]  /*0110*/  @!P1 LDS R2, [R7+0x200] ;  /* 0x0002000007029984 */ /* 0x000fe80000000800 */
[----:B------:R-:W0:Y:S02]  /*0120*/  @!P1 LDS R9, [R7] ;  /* 0x0000000007099984 */ /* 0x000e240000000800 */
[----:B0-----:R-:W-:-:S05]  /*0130*/  @!P1 FADD R2, R2, R9 ;  /* 0x0000000902029221 */ /* 0x001fca0000000000 */
[----:B------:R-:W-:Y:S01]  /*0140*/  @!P1 STS [R7], R2 ;  /* 0x0000000207009388 */ /* 0x000fe20000000800 */
[----:B------:R-:W-:Y:S01]  /*0150*/  @!P1 BAR.SYNC.DEFER_BLOCKING 0x0 ;  /* 0x0000000000009b1d */ /* 0x000fe20000010000 */
[----:B------:R-:W-:-:S05]  /*0160*/  ISETP.GT.U32.AND P1, PT, R3, 0x1f, PT ;  /* 0x0000001f0300780c */ /* 0x000fca0003f24070 */
        /* <DEDUP_REMOVED lines=29> */
[----:B------:R-:W-:-:S05]  /*0340*/  ISETP.NE.AND P0, PT, R3, RZ, PT ;  /* 0x000000ff0300720c */ /* 0x000fca0003f05270 */
[----:B------:R-:W-:Y:S04]  /*0350*/  @!P1 LDS R2, [R7+0x8] ;  /* 0x0000080007029984 */ /* 0x000fe80000000800 */
[----:B------:R-:W0:Y:S02]  /*0360*/  @!P1 LDS R5, [R7] ;  /* 0x0000000007059984 */ /* 0x000e240000000800 */
[----:B0-----:R-:W-:-:S05]  /*0370*/  @!P1 FADD R2, R2, R5 ;  /* 0x0000000502029221 */ /* 0x001fca0000000000 */
[----:B------:R0:W-:Y:S01]  /*0380*/  @!P1 STS [R7], R2 ;  /* 0x0000000207009388 */ /* 0x0001e20000000800 */
[----:B------:R-:W-:Y:S06]  /*0390*/  @!P1 BAR.SYNC.DEFER_BLOCKING 0x0 ;  /* 0x0000000000009b1d */ /* 0x000fec0000010000 */
[----:B------:R-:W-:Y:S05]  /*03a0*/  @P0 EXIT ;  /* 0x000000000000094d */ /* 0x000fea0003800000 */
[----:B0-----:R-:W-:Y:S01]  /*03b0*/  LDS R2, [UR4+0x4] ;  /* 0x00000404ff027984 */ /* 0x001fe20008000800 */
[----:B------:R-:W-:Y:S01]  /*03c0*/  SHF.R.S32.HI R9, RZ, 0x8, R0 ;  /* 0x00000008ff097819 */ /* 0x000fe20000011400 */
[----:B------:R-:W-:Y:S05]  /*03d0*/  WARPSYNC.ALL ;  /* 0x0000000000007948 */ /* 0x000fea0003800000 */
[----:B------:R-:W0:Y:S02]  /*03e0*/  LDS R3, [R7] ;  /* 0x0000000007037984 */ /* 0x000e240000000800 */
[----:B0-----:R-:W-:Y:S02]  /*03f0*/  FADD R4, R2, R3 ;  /* 0x0000000302047221 */ /* 0x001fe40000000000 */
[----:B------:R-:W0:Y:S03]  /*0400*/  LDC.64 R2, c[0x0][0x388] ;  /* 0x0000e200ff027b82 */ /* 0x000e260000000a00 */
[----:B------:R-:W-:Y:S05]  /*0410*/  STS [R7], R4 ;  /* 0x0000000407007388 */ /* 0x000fea0000000800 */
[----:B------:R-:W-:Y:S01]  /*0420*/  BAR.SYNC.DEFER_BLOCKING 0x0 ;  /* 0x0000000000007b1d */ /* 0x000fe20000010000 */
[----:B0-----:R-:W-:-:S05]  /*0430*/  IMAD.WIDE R2, R9, 0x4, R2 ;  /* 0x0000000409027825 */ /* 0x001fca00078e0202 */
[----:B------:R-:W0:Y:S04]  /*0440*/  LDS R5, [UR4] ;  /* 0x00000004ff057984 */ /* 0x000e280008000800 */
[----:B0-----:R-:W-:Y:S01]  /*0450*/  STG.E desc[UR6][R2.64], R5 ;  /* 0x0000000502007986 */ /* 0x001fe2000c101906 */
[----:B------:R-:W-:Y:S05]  /*0460*/  EXIT ;  /* 0x000000000000794d */ /* 0x000fea0003800000 */
.L_x_8:
        /* <DEDUP_REMOVED lines=9> */
.L_x_10:


//--------------------- .nv.global.init           --------------------------
	.section	.nv.global.init,"aw",@progbits
.nv.global.init:
	.type		$str,@object
	.size		$str,(.L_0 - $str)
$str:
        /*0000*/ 	.byte	0x73, 0x75, 0x6d, 0x20, 0x69, 0x73, 0x20, 0x25, 0x66, 0x00
.L_0:


//--------------------- .nv.shared._Z16reduce_get_finalILi256EEvPfS0_i --------------------------
	.section	.nv.shared._Z16reduce_get_finalILi256EEvPfS0_i,"aw",@nobits
	.sectionflags	@""
	.align	4
.nv.shared._Z16reduce_get_finalILi256EEvPfS0_i:
	.zero		2048


//--------------------- .nv.shared.reserved.0     --------------------------
	.section	.nv.shared.reserved.0,"aw",@nobits
	.weak		__nv_reservedSMEM_offset_0_alias
	.size		__nv_reservedSMEM_offset_0_alias, 0, 64
	.other		__nv_reservedSMEM_offset_0_alias,@"STO_CUDA_RESERVED_SHARED STV_DEFAULT"
__nv_reservedSMEM_offset_0_alias:
	.zero		0
	.zero		64


//--------------------- .nv.shared._Z10reduce_getILi256EEvPfS0_ --------------------------
	.section	.nv.shared._Z10reduce_getILi256EEvPfS0_,"aw",@nobits
	.sectionflags	@""
	.align	4
.nv.shared._Z10reduce_getILi256EEvPfS0_:
	.zero		2048


//--------------------- .nv.constant0._Z16reduce_get_finalILi256EEvPfS0_i --------------------------
	.section	.nv.constant0._Z16reduce_get_finalILi256EEvPfS0_i,"a",@progbits
	.sectionflags	@""
	.align	4
.nv.constant0._Z16reduce_get_finalILi256EEvPfS0_i:
	.zero		916


//--------------------- .nv.constant0._Z10reduce_getILi256EEvPfS0_ --------------------------
	.section	.nv.constant0._Z10reduce_getILi256EEvPfS0_,"a",@progbits
	.sectionflags	@""
	.align	4
.nv.constant0._Z10reduce_getILi256EEvPfS0_:
	.zero		912


//--------------------- SYMBOLS --------------------------

	.type		.nv.reservedSmem.offset0,@object
	.size		.nv.reservedSmem.offset0,0x4
	.type		.nv.reservedSmem.cap,@object
	.size		.nv.reservedSmem.cap,0x4
	.type		vprintf,@function
